//
// Generated by NVIDIA NVVM Compiler
//
// Compiler Build ID: CL-36424714
// Cuda compilation tools, release 13.0, V13.0.88
// Based on NVVM 20.0.0
//

.version 9.0
.target sm_100
.address_size 64

	// .globl	_Z5touchPfl

.visible .entry _Z5touchPfl(
	.param .u64 .ptr .align 1 _Z5touchPfl_param_0,
	.param .u64 _Z5touchPfl_param_1
)
{
	.reg .pred 	%p<2>;
	.reg .b32 	%r<5>;
	.reg .b32 	%f<3>;
	.reg .b64 	%rd<7>;

	ld.param.u64 	%rd2, [_Z5touchPfl_param_0];
	ld.param.u64 	%rd3, [_Z5touchPfl_param_1];
	mov.u32 	%r1, %ctaid.x;
	mov.u32 	%r2, %ntid.x;
	mov.u32 	%r3, %tid.x;
	mad.lo.s32 	%r4, %r1, %r2, %r3;
	cvt.u64.u32 	%rd1, %r4;
	setp.le.s64 	%p1, %rd3, %rd1;
	@%p1 bra 	$L__BB0_2;
	cvta.to.global.u64 	%rd4, %rd2;
	shl.b64 	%rd5, %rd1, 2;
	add.s64 	%rd6, %rd4, %rd5;
	ld.global.f32 	%f1, [%rd6];
	add.f32 	%f2, %f1, 0f3F800000;
	st.global.f32 	[%rd6], %f2;
$L__BB0_2:
	ret;

}


// ===== COMPILED SASS (sm_100) =====

	.target	sm_100

	.elftype	@"ET_EXEC"


//--------------------- .note.nv.tkinfo           --------------------------
	.section	.note.nv.tkinfo,"",@"SHT_NOTE"
	.sectionflags	@"SHF_NOTE_NV_TKINFO"
	.tkinfo
        /*0018*/ 	.word	0x00000002
        /*0030*/ 	.string	""
        /*0030*/ 	.string	"ptxas"
        /*0030*/ 	.string	"Cuda compilation tools, release 13.0, V13.0.88"
        /*0030*/ 	.string	"Build cuda_13.0.r13.0/compiler.36424714_0"
        /*0030*/ 	.string	"-arch sm_100 -m 64 "



//--------------------- .note.nv.cuinfo           --------------------------
	.section	.note.nv.cuinfo,"",@"SHT_NOTE"
	.sectionflags	@"SHF_NOTE_NV_CUINFO"
        /*0018*/ 	.short	0x0002
        /*001a*/ 	.short	0x0064
        /*001c*/ 	.short	0x0082
	.zero		2


//--------------------- .nv.info                  --------------------------
	.section	.nv.info,"",@"SHT_CUDA_INFO"
	.align	4


	//----- nvinfo : EIATTR_REGCOUNT
	.align		4
        /*0000*/ 	.byte	0x04, 0x2f
        /*0002*/ 	.short	(.L_1 - .L_0)
	.align		4
.L_0:
        /*0004*/ 	.word	index@(_Z5touchPfl)
        /*0008*/ 	.word	0x00000008


	//----- nvinfo : EIATTR_FRAME_SIZE
	.align		4
.L_1:
        /*000c*/ 	.byte	0x04, 0x11
        /*000e*/ 	.short	(.L_3 - .L_2)
	.align		4
.L_2:
        /*0010*/ 	.word	index@(_Z5touchPfl)
        /*0014*/ 	.word	0x00000000


	//----- nvinfo : EIATTR_MIN_STACK_SIZE
	.align		4
.L_3:
        /*0018*/ 	.byte	0x04, 0x12
        /*001a*/ 	.short	(.L_5 - .L_4)
	.align		4
.L_4:
        /*001c*/ 	.word	index@(_Z5touchPfl)
        /*0020*/ 	.word	0x00000000
.L_5:


//--------------------- .nv.compat                --------------------------
	.section	.nv.compat,"",@"SHT_CUDA_COMPAT_INFO"
	.align	4
        /*0000*/ 	.byte	0x02, 0x09, 0x00, 0x00, 0x02, 0x02, 0x01, 0x00, 0x02, 0x05, 0x05, 0x00, 0x03, 0x07, 0x01, 0x01
        /*0010*/ 	.byte	0x02, 0x03, 0x00, 0x00, 0x02, 0x06, 0x01, 0x00, 0x04, 0x0b, 0x08, 0x00, 0x09, 0x00, 0x00, 0x00
        /*0020*/ 	.byte	0x00, 0x00, 0x00, 0x00


//--------------------- .nv.info._Z5touchPfl      --------------------------
	.section	.nv.info._Z5touchPfl,"",@"SHT_CUDA_INFO"
	.sectionflags	@""
	.align	4


	//----- nvinfo : EIATTR_CUDA_API_VERSION
	.align		4
        /*0000*/ 	.byte	0x04, 0x37
        /*0002*/ 	.short	(.L_7 - .L_6)
.L_6:
        /*0004*/ 	.word	0x00000082


	//----- nvinfo : EIATTR_KPARAM_INFO
	.align		4
.L_7:
        /*0008*/ 	.byte	0x04, 0x17
        /*000a*/ 	.short	(.L_9 - .L_8)
.L_8:
        /*000c*/ 	.word	0x00000000
        /*0010*/ 	.short	0x0001
        /*0012*/ 	.short	0x0008
        /*0014*/ 	.byte	0x00, 0xf0, 0x21, 0x00


	//----- nvinfo : EIATTR_KPARAM_INFO
	.align		4
.L_9:
        /*0018*/ 	.byte	0x04, 0x17
        /*001a*/ 	.short	(.L_11 - .L_10)
.L_10:
        /*001c*/ 	.word	0x00000000
        /*0020*/ 	.short	0x0000
        /*0022*/ 	.short	0x0000
        /*0024*/ 	.byte	0x00, 0xf5, 0x21, 0x00


	//----- nvinfo : EIATTR_SPARSE_MMA_MASK
	.align		4
.L_11:
        /*0028*/ 	.byte	0x03, 0x50
        /*002a*/ 	.short	0x0000


	//----- nvinfo : EIATTR_MAXREG_COUNT
	.align		4
        /*002c*/ 	.byte	0x03, 0x1b
        /*002e*/ 	.short	0x00ff


	//----- nvinfo : EIATTR_MERCURY_ISA_VERSION
	.align		4
        /*0030*/ 	.byte	0x03, 0x5f
        /*0032*/ 	.short	0x0101


	//----- nvinfo : EIATTR_VRC_CTA_INIT_COUNT
	.align		4
        /*0034*/ 	.byte	0x02, 0x4a
	.zero		1
	.zero		1


	//----- nvinfo : EIATTR_EXIT_INSTR_OFFSETS
	.align		4
        /*0038*/ 	.byte	0x04, 0x1c
        /*003a*/ 	.short	(.L_13 - .L_12)


	//   ....[0]....
.L_12:
        /*003c*/ 	.word	0x00000080


	//   ....[1]....
        /*0040*/ 	.word	0x00000100


	//----- nvinfo : EIATTR_CBANK_PARAM_SIZE
	.align		4
.L_13:
        /*0044*/ 	.byte	0x03, 0x19
        /*0046*/ 	.short	0x0010


	//----- nvinfo : EIATTR_PARAM_CBANK
	.align		4
        /*0048*/ 	.byte	0x04, 0x0a
        /*004a*/ 	.short	(.L_15 - .L_14)
	.align		4
.L_14:
        /*004c*/ 	.word	index@(.nv.constant0._Z5touchPfl)
        /*0050*/ 	.short	0x0380
        /*0052*/ 	.short	0x0010


	//----- nvinfo : EIATTR_SW_WAR
	.align		4
.L_15:
        /*0054*/ 	.byte	0x04, 0x36
        /*0056*/ 	.short	(.L_17 - .L_16)
.L_16:
        /*0058*/ 	.word	0x00000008
.L_17:


//--------------------- .nv.callgraph             --------------------------
	.section	.nv.callgraph,"",@"SHT_CUDA_CALLGRAPH"
	.align	4
	.sectionentsize	8
	.align		4
        /*0000*/ 	.word	0x00000000
	.align		4
        /*0004*/ 	.word	0xffffffff
	.align		4
        /*0008*/ 	.word	0x00000000
	.align		4
        /*000c*/ 	.word	0xfffffffe
	.align		4
        /*0010*/ 	.word	0x00000000
	.align		4
        /*0014*/ 	.word	0xfffffffd
	.align		4
        /*0018*/ 	.word	0x00000000
	.align		4
        /*001c*/ 	.word	0xfffffffc


//--------------------- .text._Z5touchPfl         --------------------------
	.section	.text._Z5touchPfl,"ax",@progbits
	.align	128
        .global         _Z5touchPfl
        .type           _Z5touchPfl,@function
        .size           _Z5touchPfl,(.L_x_1 - _Z5touchPfl)
        .other          _Z5touchPfl,@"STO_CUDA_ENTRY STV_DEFAULT"
_Z5touchPfl:
.text._Z5touchPfl:
[----:B------:R-:W-:Y:S01]  /*0000*/  LDC R1, c[0x0][0x37c] ;  /* 0x0000df00ff017b82 */ /* 0x000fe20000000800 */
[----:B------:R-:W0:Y:S07]  /*0010*/  S2R R3, SR_TID.X ;  /* 0x0000000000037919 */ /* 0x000e2e0000002100 */
[----:B------:R-:W0:Y:S01]  /*0020*/  S2UR UR4, SR_CTAID.X ;  /* 0x00000000000479c3 */ /* 0x000e220000002500 */
[----:B------:R-:W1:Y:S07]  /*0030*/  LDCU.64 UR6, c[0x0][0x388] ;  /* 0x00007100ff0677ac */ /* 0x000e6e0008000a00 */
[----:B------:R-:W0:Y:S02]  /*0040*/  LDC R0, c[0x0][0x360] ;  /* 0x0000d800ff007b82 */ /* 0x000e240000000800 */
[----:B0-----:R-:W-:-:S05]  /*0050*/  IMAD R0, R0, UR4, R3 ;  /* 0x0000000400007c24 */ /* 0x001fca000f8e0203 */
[----:B-1----:R-:W-:-:S04]  /*0060*/  ISETP.GE.U32.AND P0, PT, R0, UR6, PT ;  /* 0x0000000600007c0c */ /* 0x002fc8000bf06070 */
[----:B------:R-:W-:-:S13]  /*0070*/  ISETP.GE.AND.EX P0, PT, RZ, UR7, PT, P0 ;  /* 0x00000007ff007c0c */ /* 0x000fda000bf06300 */
[----:B------:R-:W-:Y:S05]  /*0080*/  @P0 EXIT ;  /* 0x000000000000094d */ /* 0x000fea0003800000 */
[----:B------:R-:W0:Y:S01]  /*0090*/  LDCU.64 UR6, c[0x0][0x380] ;  /* 0x00007000ff0677ac */ /* 0x000e220008000a00 */
[----:B------:R-:W1:Y:S01]  /*00a0*/  LDCU.64 UR4, c[0x0][0x358] ;  /* 0x00006b00ff0477ac */ /* 0x000e620008000a00 */
[----:B0-----:R-:W-:-:S04]  /*00b0*/  LEA R2, P0, R0, UR6, 0x2 ;  /* 0x0000000600027c11 */ /* 0x001fc8000f8010ff */
[----:B------:R-:W-:-:S05]  /*00c0*/  LEA.HI.X R3, R0, UR7, RZ, 0x2, P0 ;  /* 0x0000000700037c11 */ /* 0x000fca00080f14ff */
[----:B-1----:R-:W2:Y:S02]  /*00d0*/  LDG.E R0, desc[UR4][R2.64] ;  /* 0x0000000402007981 */ /* 0x002ea4000c1e1900 */
[----:B--2---:R-:W-:-:S05]  /*00e0*/  FADD R5, R0, 1 ;  /* 0x3f80000000057421 */ /* 0x004fca0000000000 */
[----:B------:R-:W-:Y:S01]  /*00f0*/  STG.E desc[UR4][R2.64], R5 ;  /* 0x0000000502007986 */ /* 0x000fe2000c101904 */
[----:B------:R-:W-:Y:S05]  /*0100*/  EXIT ;  /* 0x000000000000794d */ /* 0x000fea0003800000 */
.L_x_0:
[----:B------:R-:W-:-:S00]  /*0110*/  BRA `(.L_x_0) ;  /* 0xfffffffc00fc7947 */ /* 0x000fc0000383ffff */
[----:B------:R-:W-:-:S00]  /*0120*/  NOP ;  /* 0x0000000000007918 */ /* 0x000fc00000000000 */
        /* <DEDUP_REMOVED lines=13> */
.L_x_1:


//--------------------- .nv.shared.reserved.0     --------------------------
	.section	.nv.shared.reserved.0,"aw",@nobits
	.weak		__nv_reservedSMEM_offset_0_alias
	.size		__nv_reservedSMEM_offset_0_alias, 0, 64
	.other		__nv_reservedSMEM_offset_0_alias,@"STO_CUDA_RESERVED_SHARED STV_DEFAULT"
__nv_reservedSMEM_offset_0_alias:
	.zero		0
	.zero		64


//--------------------- .nv.constant0._Z5touchPfl --------------------------
	.section	.nv.constant0._Z5touchPfl,"a",@progbits
	.sectionflags	@""
	.align	4
.nv.constant0._Z5touchPfl:
	.zero		912


//--------------------- SYMBOLS --------------------------

	.type		.nv.reservedSmem.offset0,@object
	.size		.nv.reservedSmem.offset0,0x4
